	.headerflags	@"EF_CUDA_TEXMODE_UNIFIED EF_CUDA_64BIT_ADDRESS EF_CUDA_ACCELERATORS EF_CUDA_SM90 EF_CUDA_VIRTUAL_SM(EF_CUDA_SM90)"
	.elftype	@"ET_EXEC"


//--------------------- .nv.info                  --------------------------
	.section	.nv.info,"",@"SHT_CUDA_INFO"
	.align	4


	//----- nvinfo : EIATTR_REGCOUNT
	.align		4
        /*0000*/ 	.byte	0x04, 0x2f
        /*0002*/ 	.short	(.L_3 - .L_2)
	.align		4
.L_2:
        /*0004*/ 	.word	index@(triton_poi_fused__native_batch_norm_legit_no_training_relu_30)
        /*0008*/ 	.word	0x00000020


	//----- nvinfo : EIATTR_MIN_STACK_SIZE
	.align		4
.L_3:
        /*000c*/ 	.byte	0x04, 0x12
        /*000e*/ 	.short	(.L_5 - .L_4)
	.align		4
.L_4:
        /*0010*/ 	.word	index@(triton_poi_fused__native_batch_norm_legit_no_training_relu_30)
        /*0014*/ 	.word	0x00000000


	//----- nvinfo : EIATTR_FRAME_SIZE
	.align		4
.L_5:
        /*0018*/ 	.byte	0x04, 0x11
        /*001a*/ 	.short	(.L_7 - .L_6)
	.align		4
.L_6:
        /*001c*/ 	.word	index@(triton_poi_fused__native_batch_norm_legit_no_training_relu_30)
        /*0020*/ 	.word	0x00000000


	//----- nvinfo : EIATTR_MIN_STACK_SIZE
	.align		4
.L_7:
        /*0024*/ 	.byte	0x04, 0x12
        /*0026*/ 	.short	(.L_9 - .L_8)
	.align		4
.L_8:
        /*0028*/ 	.word	index@(triton_poi_fused__native_batch_norm_legit_no_training_relu_30)
        /*002c*/ 	.word	0x00000000
.L_9:


//--------------------- .nv.info.triton_poi_fused__native_batch_norm_legit_no_training_relu_30 --------------------------
	.section	.nv.info.triton_poi_fused__native_batch_norm_legit_no_training_relu_30,"",@"SHT_CUDA_INFO"
	.sectionflags	@""
	.align	4


	//----- nvinfo : EIATTR_CUDA_API_VERSION
	.align		4
        /*0000*/ 	.byte	0x04, 0x37
        /*0002*/ 	.short	(.L_11 - .L_10)
.L_10:
        /*0004*/ 	.word	0x0000007c


	//----- nvinfo : EIATTR_KPARAM_INFO
	.align		4
.L_11:
        /*0008*/ 	.byte	0x04, 0x17
        /*000a*/ 	.short	(.L_13 - .L_12)
.L_12:
        /*000c*/ 	.word	0x00000000
        /*0010*/ 	.short	0x0007
        /*0012*/ 	.short	0x0034
        /*0014*/ 	.byte	0x00, 0xf0, 0x11, 0x00


	//----- nvinfo : EIATTR_KPARAM_INFO
	.align		4
.L_13:
        /*0018*/ 	.byte	0x04, 0x17
        /*001a*/ 	.short	(.L_15 - .L_14)
.L_14:
        /*001c*/ 	.word	0x00000000
        /*0020*/ 	.short	0x0006
        /*0022*/ 	.short	0x0030
        /*0024*/ 	.byte	0x00, 0xf0, 0x11, 0x00


	//----- nvinfo : EIATTR_KPARAM_INFO
	.align		4
.L_15:
        /*0028*/ 	.byte	0x04, 0x17
        /*002a*/ 	.short	(.L_17 - .L_16)
.L_16:
        /*002c*/ 	.word	0x00000000
        /*0030*/ 	.short	0x0005
        /*0032*/ 	.short	0x0028
        /*0034*/ 	.byte	0x00, 0xf4, 0x21, 0x00


	//----- nvinfo : EIATTR_KPARAM_INFO
	.align		4
.L_17:
        /*0038*/ 	.byte	0x04, 0x17
        /*003a*/ 	.short	(.L_19 - .L_18)
.L_18:
        /*003c*/ 	.word	0x00000000
        /*0040*/ 	.short	0x0004
        /*0042*/ 	.short	0x0020
        /*0044*/ 	.byte	0x00, 0xf4, 0x21, 0x00


	//----- nvinfo : EIATTR_KPARAM_INFO
	.align		4
.L_19:
        /*0048*/ 	.byte	0x04, 0x17
        /*004a*/ 	.short	(.L_21 - .L_20)
.L_20:
        /*004c*/ 	.word	0x00000000
        /*0050*/ 	.short	0x0003
        /*0052*/ 	.short	0x0018
        /*0054*/ 	.byte	0x00, 0xf4, 0x21, 0x00


	//----- nvinfo : EIATTR_KPARAM_INFO
	.align		4
.L_21:
        /*0058*/ 	.byte	0x04, 0x17
        /*005a*/ 	.short	(.L_23 - .L_22)
.L_22:
        /*005c*/ 	.word	0x00000000
        /*0060*/ 	.short	0x0002
        /*0062*/ 	.short	0x0010
        /*0064*/ 	.byte	0x00, 0xf4, 0x21, 0x00


	//----- nvinfo : EIATTR_KPARAM_INFO
	.align		4
.L_23:
        /*0068*/ 	.byte	0x04, 0x17
        /*006a*/ 	.short	(.L_25 - .L_24)
.L_24:
        /*006c*/ 	.word	0x00000000
        /*0070*/ 	.short	0x0001
        /*0072*/ 	.short	0x0008
        /*0074*/ 	.byte	0x00, 0xf4, 0x21, 0x00


	//----- nvinfo : EIATTR_KPARAM_INFO
	.align		4
.L_25:
        /*0078*/ 	.byte	0x04, 0x17
        /*007a*/ 	.short	(.L_27 - .L_26)
.L_26:
        /*007c*/ 	.word	0x00000000
        /*0080*/ 	.short	0x0000
        /*0082*/ 	.short	0x0000
        /*0084*/ 	.byte	0x00, 0xf4, 0x21, 0x00


	//----- nvinfo : EIATTR_SPARSE_MMA_MASK
	.align		4
.L_27:
        /*0088*/ 	.byte	0x03, 0x50
        /*008a*/ 	.short	0x0000


	//----- nvinfo : EIATTR_MAXREG_COUNT
	.align		4
        /*008c*/ 	.byte	0x03, 0x1b
        /*008e*/ 	.short	0x00ff


	//----- nvinfo : EIATTR_EXIT_INSTR_OFFSETS
	.align		4
        /*0090*/ 	.byte	0x04, 0x1c
        /*0092*/ 	.short	(.L_29 - .L_28)


	//   ....[0]....
.L_28:
        /*0094*/ 	.word	0x00000860


	//   ....[1]....
        /*0098*/ 	.word	0x000008f0


	//----- nvinfo : EIATTR_REQNTID
	.align		4
.L_29:
        /*009c*/ 	.byte	0x04, 0x10
        /*009e*/ 	.short	(.L_31 - .L_30)
.L_30:
        /*00a0*/ 	.word	0x00000080
        /*00a4*/ 	.word	0x00000001
        /*00a8*/ 	.word	0x00000001


	//----- nvinfo : EIATTR_CBANK_PARAM_SIZE
	.align		4
.L_31:
        /*00ac*/ 	.byte	0x03, 0x19
        /*00ae*/ 	.short	0x0038


	//----- nvinfo : EIATTR_PARAM_CBANK
	.align		4
        /*00b0*/ 	.byte	0x04, 0x0a
        /*00b2*/ 	.short	(.L_33 - .L_32)
	.align		4
.L_32:
        /*00b4*/ 	.word	index@(.nv.constant0.triton_poi_fused__native_batch_norm_legit_no_training_relu_30)
        /*00b8*/ 	.short	0x0210
        /*00ba*/ 	.short	0x0038


	//----- nvinfo : EIATTR_SW_WAR
	.align		4
.L_33:
        /*00bc*/ 	.byte	0x04, 0x36
        /*00be*/ 	.short	(.L_35 - .L_34)
.L_34:
        /*00c0*/ 	.word	0x00000008
.L_35:


//--------------------- .nv.callgraph             --------------------------
	.section	.nv.callgraph,"",@"SHT_CUDA_CALLGRAPH"
	.align	4
	.sectionentsize	8
	.align		4
        /*0000*/ 	.word	0x00000000
	.align		4
        /*0004*/ 	.word	0xffffffff
	.align		4
        /*0008*/ 	.word	0x00000000
	.align		4
        /*000c*/ 	.word	0xfffffffe
	.align		4
        /*0010*/ 	.word	0x00000000
	.align		4
        /*0014*/ 	.word	0xfffffffd
	.align		4
        /*0018*/ 	.word	0x00000000
	.align		4
        /*001c*/ 	.word	0xfffffffc


//--------------------- .nv.constant4             --------------------------
	.section	.nv.constant4,"a",@progbits
	.align	8
	.align		8
.nv.constant4:
        /*0000*/ 	.dword	_$_str
	.align		8
        /*0008*/ 	.dword	_$_str_$_2


//--------------------- .text.triton_poi_fused__native_batch_norm_legit_no_training_relu_30 --------------------------
	.section	.text.triton_poi_fused__native_batch_norm_legit_no_training_relu_30,"ax",@progbits
	.sectionflags	@"SHF_BARRIERS=1"
	.align	128
        .global         triton_poi_fused__native_batch_norm_legit_no_training_relu_30
        .type           triton_poi_fused__native_batch_norm_legit_no_training_relu_30,@function
        .size           triton_poi_fused__native_batch_norm_legit_no_training_relu_30,(.L_x_1 - triton_poi_fused__native_batch_norm_legit_no_training_relu_30)
        .other          triton_poi_fused__native_batch_norm_legit_no_training_relu_30,@"STO_CUDA_ENTRY STV_DEFAULT"
triton_poi_fused__native_batch_norm_legit_no_training_relu_30:
.text.triton_poi_fused__native_batch_norm_legit_no_training_relu_30:
[----:B------:R-:W0:Y:S01]  /*0000*/  LDC R1, c[0x0][0x28] ;  /* 0x00000a00ff017b82 */ /* 0x000e220000000800 */
[----:B------:R-:W1:Y:S07]  /*0010*/  S2R R0, SR_TID.X ;  /* 0x0000000000007919 */ /* 0x000e6e0000002100 */
[----:B------:R-:W2:Y:S01]  /*0020*/  S2UR UR4, SR_CTAID.Y ;  /* 0x00000000000479c3 */ /* 0x000ea20000002600 */
[----:B------:R-:W-:Y:S02]  /*0030*/  CS2R R4, SRZ ;  /* 0x0000000000047805 */ /* 0x000fe4000001ff00 */
[----:B------:R-:W-:Y:S01]  /*0040*/  CS2R R6, SRZ ;  /* 0x0000000000067805 */ /* 0x000fe2000001ff00 */
[----:B------:R-:W3:Y:S01]  /*0050*/  S2R R13, SR_CTAID.X ;  /* 0x00000000000d7919 */ /* 0x000ee20000002500 */
[----:B------:R-:W-:-:S03]  /*0060*/  ULDC.64 UR8, c[0x0][0x208] ;  /* 0x0000820000087ab9 */ /* 0x000fc60000000a00 */
[----:B------:R-:W4:Y:S08]  /*0070*/  LDC.64 R10, c[0x0][0x220] ;  /* 0x00008800ff0a7b82 */ /* 0x000f300000000a00 */
[----:B------:R-:W5:Y:S01]  /*0080*/  LDC.64 R8, c[0x0][0x210] ;  /* 0x00008400ff087b82 */ /* 0x000f620000000a00 */
[----:B--2---:R-:W-:-:S07]  /*0090*/  USHF.L.U32 UR4, UR4, 0x3, URZ ;  /* 0x0000000304047899 */ /* 0x004fce000800063f */
[----:B------:R-:W2:Y:S01]  /*00a0*/  LDC.64 R16, c[0x0][0x218] ;  /* 0x00008600ff107b82 */ /* 0x000ea20000000a00 */
[----:B-1----:R-:W-:-:S07]  /*00b0*/  LOP3.LUT R2, R0, 0x1, RZ, 0xc0, !PT ;  /* 0x0000000100027812 */ /* 0x002fce00078ec0ff */
[----:B------:R-:W1:Y:S01]  /*00c0*/  LDC.64 R26, c[0x0][0x228] ;  /* 0x00008a00ff1a7b82 */ /* 0x000e620000000a00 */
[----:B------:R-:W-:-:S04]  /*00d0*/  LEA R12, R2, UR4, 0x2 ;  /* 0x00000004020c7c11 */ /* 0x000fc8000f8e10ff */
[C---:B------:R-:W-:Y:S01]  /*00e0*/  ISETP.GE.AND P1, PT, R12.reuse, 0x340, PT ;  /* 0x000003400c00780c */ /* 0x040fe20003f26270 */
[----:B------:R-:W-:Y:S02]  /*00f0*/  IMAD.HI R2, R12, 0x4ec4ec4f, RZ ;  /* 0x4ec4ec4f0c027827 */ /* 0x000fe400078e02ff */
[----:B------:R-:W1:Y:S03]  /*0100*/  LDC.64 R20, c[0x0][0x230] ;  /* 0x00008c00ff147b82 */ /* 0x000e660000000a00 */
[----:B------:R-:W-:-:S04]  /*0110*/  SHF.R.U32.HI R3, RZ, 0x1f, R2 ;  /* 0x0000001fff037819 */ /* 0x000fc80000011602 */
[----:B------:R-:W-:Y:S01]  /*0120*/  LEA.HI.SX32 R15, R2, R3, 0x1a ;  /* 0x00000003020f7211 */ /* 0x000fe200078fd2ff */
[----:B---3--:R-:W-:Y:S01]  /*0130*/  IMAD.SHL.U32 R3, R13, 0x40, RZ ;  /* 0x000000400d037824 */ /* 0x008fe200078e00ff */
[----:B------:R-:W-:-:S03]  /*0140*/  SHF.R.U32.HI R2, RZ, 0x1, R0 ;  /* 0x00000001ff027819 */ /* 0x000fc60000011600 */
[----:B------:R-:W-:Y:S01]  /*0150*/  IMAD R24, R15, -0xd0, R12 ;  /* 0xffffff300f187824 */ /* 0x000fe200078e020c */
[----:B------:R-:W-:-:S03]  /*0160*/  SGXT.U32 R2, R2, 0x6 ;  /* 0x000000060202781a */ /* 0x000fc60000000000 */
[----:B----4-:R-:W-:-:S05]  /*0170*/  IMAD.WIDE R10, R24, 0x4, R10 ;  /* 0x00000004180a7825 */ /* 0x010fca00078e020a */
[----:B------:R3:W4:Y:S01]  /*0180*/  @!P1 LDG.E.EL.128 R4, desc[UR8][R10.64] ;  /* 0x000000080a049981 */ /* 0x000722000c2e1d00 */
[----:B------:R-:W-:Y:S01]  /*0190*/  LOP3.LUT R13, R3, R2, RZ, 0xfc, !PT ;  /* 0x00000002030d7212 */ /* 0x000fe200078efcff */
[----:B--2---:R-:W-:-:S03]  /*01a0*/  IMAD.WIDE R28, R24, 0x4, R16 ;  /* 0x00000004181c7825 */ /* 0x004fc600078e0210 */
[C---:B------:R-:W-:Y:S01]  /*01b0*/  ISETP.GE.AND P0, PT, R13.reuse, 0x40, PT ;  /* 0x000000400d00780c */ /* 0x040fe20003f06270 */
[----:B------:R-:W-:-:S03]  /*01c0*/  IMAD R14, R13, 0xd0, R24 ;  /* 0x000000d00d0e7824 */ /* 0x000fc600078e0218 */
[----:B------:R-:W-:Y:S01]  /*01d0*/  ISETP.LT.AND P0, PT, R12, 0x340, !P0 ;  /* 0x000003400c00780c */ /* 0x000fe20004701270 */
[----:B------:R-:W-:Y:S01]  /*01e0*/  IMAD R23, R15, 0x3400, R14 ;  /* 0x000034000f177824 */ /* 0x000fe200078e020e */
[----:B------:R-:W-:Y:S02]  /*01f0*/  CS2R R12, SRZ ;  /* 0x00000000000c7805 */ /* 0x000fe4000001ff00 */
[----:B------:R-:W-:Y:S02]  /*0200*/  CS2R R14, SRZ ;  /* 0x00000000000e7805 */ /* 0x000fe4000001ff00 */
[----:B---3--:R-:W-:Y:S01]  /*0210*/  CS2R R10, SRZ ;  /* 0x00000000000a7805 */ /* 0x008fe2000001ff00 */
[----:B-----5:R-:W-:Y:S01]  /*0220*/  IMAD.WIDE R22, R23, 0x4, R8 ;  /* 0x0000000417167825 */ /* 0x020fe200078e0208 */
[----:B------:R-:W-:-:S06]  /*0230*/  CS2R R8, SRZ ;  /* 0x0000000000087805 */ /* 0x000fcc000001ff00 */
[----:B------:R-:W2:Y:S04]  /*0240*/  @!P1 LDG.E.EL.128 R8, desc[UR8][R28.64] ;  /* 0x000000081c089981 */ /* 0x000ea8000c2e1d00 */
[----:B------:R3:W2:Y:S01]  /*0250*/  @P0 LDG.E.EL.128 R12, desc[UR8][R22.64] ;  /* 0x00000008160c0981 */ /* 0x0006a2000c2e1d00 */
[C---:B-1----:R-:W-:Y:S01]  /*0260*/  IMAD.WIDE R26, R24.reuse, 0x4, R26 ;  /* 0x00000004181a7825 */ /* 0x042fe200078e021a */
[----:B------:R-:W-:Y:S02]  /*0270*/  CS2R R16, SRZ ;  /* 0x0000000000107805 */ /* 0x000fe4000001ff00 */
[----:B------:R-:W-:Y:S01]  /*0280*/  CS2R R18, SRZ ;  /* 0x0000000000127805 */ /* 0x000fe2000001ff00 */
[----:B0-----:R-:W-:Y:S01]  /*0290*/  IMAD.WIDE R24, R24, 0x4, R20 ;  /* 0x0000000418187825 */ /* 0x001fe200078e0214 */
[----:B------:R-:W-:-:S04]  /*02a0*/  CS2R R20, SRZ ;  /* 0x0000000000147805 */ /* 0x000fc8000001ff00 */
[----:B------:R0:W5:Y:S01]  /*02b0*/  @!P1 LDG.E.EL.128 R16, desc[UR8][R26.64] ;  /* 0x000000081a109981 */ /* 0x000162000c2e1d00 */
[----:B---3--:R-:W-:-:S06]  /*02c0*/  CS2R R22, SRZ ;  /* 0x0000000000167805 */ /* 0x008fcc000001ff00 */
[----:B------:R1:W5:Y:S01]  /*02d0*/  @!P1 LDG.E.EL.128 R20, desc[UR8][R24.64] ;  /* 0x0000000818149981 */ /* 0x000362000c2e1d00 */
[----:B------:R-:W3:Y:S01]  /*02e0*/  S2UR UR6, SR_CgaCtaId ;  /* 0x00000000000679c3 */ /* 0x000ee20000008800 */
[----:B------:R-:W-:Y:S01]  /*02f0*/  UMOV UR5, 0x400 ;  /* 0x0000040000057882 */ /* 0x000fe20000000000 */
[----:B0-----:R-:W-:-:S04]  /*0300*/  LOP3.LUT R27, R0, 0x1, RZ, 0xc0, !PT ;  /* 0x00000001001b7812 */ /* 0x001fc800078ec0ff */
[----:B-1----:R-:W-:Y:S01]  /*0310*/  PRMT R25, R2, 0x6540, R27 ;  /* 0x0000654002197816 */ /* 0x002fe2000000001b */
[----:B------:R-:W-:Y:S01]  /*0320*/  IMAD.SHL.U32 R2, R27, 0x100, RZ ;  /* 0x000001001b027824 */ /* 0x000fe200078e00ff */
[----:B---3--:R-:W-:-:S06]  /*0330*/  UPRMT UR5, UR6, 0x654, UR5 ;  /* 0x0000065406057896 */ /* 0x008fcc0008000005 */
[----:B------:R-:W-:Y:S01]  /*0340*/  LEA R26, R27, UR5, 0x4 ;  /* 0x000000051b1a7c11 */ /* 0x000fe2000f8e20ff */
[----:B----4-:R-:W-:Y:S01]  /*0350*/  FADD R28, R4, 9.9999997473787516356e-06 ;  /* 0x3727c5ac041c7421 */ /* 0x010fe20000000000 */
[----:B------:R-:W-:Y:S01]  /*0360*/  FADD R7, R7, 9.9999997473787516356e-06 ;  /* 0x3727c5ac07077421 */ /* 0x000fe20000000000 */
[----:B------:R-:W-:Y:S01]  /*0370*/  FADD R4, R5, 9.9999997473787516356e-06 ;  /* 0x3727c5ac05047421 */ /* 0x000fe20000000000 */
[----:B------:R-:W-:Y:S02]  /*0380*/  FADD R6, R6, 9.9999997473787516356e-06 ;  /* 0x3727c5ac06067421 */ /* 0x000fe40000000000 */
[----:B------:R-:W0:Y:S08]  /*0390*/  MUFU.SQRT R5, R7 ;  /* 0x0000000700057308 */ /* 0x000e300000002000 */
[----:B------:R-:W1:Y:S01]  /*03a0*/  MUFU.SQRT R28, R28 ;  /* 0x0000001c001c7308 */ /* 0x000e620000002000 */
[----:B0-----:R-:W-:-:S07]  /*03b0*/  FSETP.GT.AND P2, PT, R5, 8.50705917302346158658e+37, PT ;  /* 0x7e8000000500780b */ /* 0x001fce0003f44000 */
[----:B------:R-:W0:Y:S01]  /*03c0*/  MUFU.SQRT R4, R4 ;  /* 0x0000000400047308 */ /* 0x000e220000002000 */
[----:B------:R-:W-:Y:S01]  /*03d0*/  FSETP.GEU.AND P4, PT, R5, 1.175494350822287508e-38, PT ;  /* 0x008000000500780b */ /* 0x000fe20003f8e000 */
[----:B--2---:R-:W-:Y:S01]  /*03e0*/  FADD R9, -R9, R13 ;  /* 0x0000000d09097221 */ /* 0x004fe20000000100 */
[----:B------:R-:W-:Y:S02]  /*03f0*/  IMAD.MOV.U32 R13, RZ, RZ, 0x3e800000 ;  /* 0x3e800000ff0d7424 */ /* 0x000fe400078e00ff */
[----:B------:R-:W-:Y:S01]  /*0400*/  FADD R8, -R8, R12 ;  /* 0x0000000c08087221 */ /* 0x000fe20000000100 */
[C---:B-1----:R-:W-:Y:S02]  /*0410*/  FSETP.GT.AND P5, PT, R28.reuse, 8.50705917302346158658e+37, PT ;  /* 0x7e8000001c00780b */ /* 0x042fe40003fa4000 */
[----:B------:R-:W1:Y:S01]  /*0420*/  MUFU.SQRT R6, R6 ;  /* 0x0000000600067308 */ /* 0x000e620000002000 */
[----:B------:R-:W-:Y:S01]  /*0430*/  FSETP.GEU.AND P0, PT, R28, 1.175494350822287508e-38, PT ;  /* 0x008000001c00780b */ /* 0x000fe20003f0e000 */
[----:B------:R-:W-:Y:S01]  /*0440*/  FADD R11, -R11, R15 ;  /* 0x0000000f0b0b7221 */ /* 0x000fe20000000100 */
[----:B------:R-:W-:Y:S01]  /*0450*/  FSEL R7, R13, 1, P5 ;  /* 0x3f8000000d077808 */ /* 0x000fe20002800000 */
[----:B------:R-:W-:Y:S01]  /*0460*/  @P2 FMUL R5, R5, 0.25 ;  /* 0x3e80000005052820 */ /* 0x000fe20000400000 */
[----:B------:R-:W-:Y:S01]  /*0470*/  FSEL R12, R13, 1, P2 ;  /* 0x3f8000000d0c7808 */ /* 0x000fe20001000000 */
[----:B------:R-:W-:Y:S01]  /*0480*/  FADD R10, -R10, R14 ;  /* 0x0000000e0a0a7221 */ /* 0x000fe20000000100 */
[C---:B0-----:R-:W-:Y:S01]  /*0490*/  FSETP.GT.AND P1, PT, R4.reuse, 8.50705917302346158658e+37, PT ;  /* 0x7e8000000400780b */ /* 0x041fe20003f24000 */
[----:B------:R-:W-:Y:S01]  /*04a0*/  @!P4 FMUL R5, R5, 16777216 ;  /* 0x4b8000000505c820 */ /* 0x000fe20000400000 */
[----:B------:R-:W-:Y:S01]  /*04b0*/  FSETP.GEU.AND P3, PT, R4, 1.175494350822287508e-38, PT ;  /* 0x008000000400780b */ /* 0x000fe20003f6e000 */
[----:B------:R-:W-:Y:S01]  /*04c0*/  IMAD.SHL.U32 R14, R0, 0x4, RZ ;  /* 0x00000004000e7824 */ /* 0x000fe200078e00ff */
[----:B------:R-:W-:Y:S01]  /*04d0*/  FSEL R15, R13, 1, P1 ;  /* 0x3f8000000d0f7808 */ /* 0x000fe20000800000 */
[----:B------:R-:W-:Y:S01]  /*04e0*/  @P5 FMUL R28, R28, 0.25 ;  /* 0x3e8000001c1c5820 */ /* 0x000fe20000400000 */
[----:B------:R-:W-:Y:S01]  /*04f0*/  @!P4 FMUL R12, R12, 16777216 ;  /* 0x4b8000000c0cc820 */ /* 0x000fe20000400000 */
[----:B------:R-:W0:Y:S01]  /*0500*/  MUFU.RCP R5, R5 ;  /* 0x0000000500057308 */ /* 0x000e220000001000 */
[----:B-1----:R-:W-:Y:S01]  /*0510*/  FSETP.GT.AND P5, PT, R6, 8.50705917302346158658e+37, PT ;  /* 0x7e8000000600780b */ /* 0x002fe20003fa4000 */
[----:B------:R-:W-:Y:S01]  /*0520*/  @!P0 FMUL R28, R28, 16777216 ;  /* 0x4b8000001c1c8820 */ /* 0x000fe20000400000 */
[----:B------:R-:W-:Y:S01]  /*0530*/  FSETP.GEU.AND P2, PT, R6, 1.175494350822287508e-38, PT ;  /* 0x008000000600780b */ /* 0x000fe20003f4e000 */
[----:B------:R-:W-:Y:S01]  /*0540*/  @!P0 FMUL R7, R7, 16777216 ;  /* 0x4b80000007078820 */ /* 0x000fe20000400000 */
[----:B------:R-:W-:Y:S01]  /*0550*/  FSEL R13, R13, 1, P5 ;  /* 0x3f8000000d0d7808 */ /* 0x000fe20002800000 */
[----:B------:R-:W-:Y:S01]  /*0560*/  @P1 FMUL R4, R4, 0.25 ;  /* 0x3e80000004041820 */ /* 0x000fe20000400000 */
[----:B------:R-:W-:Y:S01]  /*0570*/  LOP3.LUT R3, R3, 0x3c, R14, 0xf8, !PT ;  /* 0x0000003c03037812 */ /* 0x000fe200078ef80e */
[----:B------:R1:W2:Y:S01]  /*0580*/  MUFU.RCP R24, R28 ;  /* 0x0000001c00187308 */ /* 0x0002a20000001000 */
[----:B------:R-:W-:Y:S01]  /*0590*/  @!P3 FMUL R15, R15, 16777216 ;  /* 0x4b8000000f0fb820 */ /* 0x000fe20000400000 */
[----:B------:R-:W-:Y:S01]  /*05a0*/  @!P3 FMUL R4, R4, 16777216 ;  /* 0x4b8000000404b820 */ /* 0x000fe20000400000 */
[----:B------:R-:W-:-:S03]  /*05b0*/  ISETP.GE.AND P0, PT, R3, 0x40, PT ;  /* 0x000000400300780c */ /* 0x000fc60003f06270 */
[----:B------:R-:W-:Y:S01]  /*05c0*/  @P5 FMUL R6, R6, 0.25 ;  /* 0x3e80000006065820 */ /* 0x000fe20000400000 */
[----:B0-----:R-:W-:Y:S01]  /*05d0*/  FMUL R14, R5, R12 ;  /* 0x0000000c050e7220 */ /* 0x001fe20000400000 */
[----:B------:R-:W0:Y:S01]  /*05e0*/  MUFU.RCP R4, R4 ;  /* 0x0000000400047308 */ /* 0x000e220000001000 */
[----:B------:R-:W-:Y:S01]  /*05f0*/  @!P2 FMUL R13, R13, 16777216 ;  /* 0x4b8000000d0da820 */ /* 0x000fe20000400000 */
[----:B------:R-:W-:Y:S01]  /*0600*/  @!P2 FMUL R6, R6, 16777216 ;  /* 0x4b8000000606a820 */ /* 0x000fe20000400000 */
[----:B------:R-:W-:Y:S02]  /*0610*/  SHF.R.U32.HI R5, RZ, 0x4, R0 ;  /* 0x00000004ff057819 */ /* 0x000fe40000011600 */
[----:B-1----:R-:W-:Y:S01]  /*0620*/  LEA.HI R28, R2, UR5, RZ, 0x1c ;  /* 0x00000005021c7c11 */ /* 0x002fe2000f8fe0ff */
[----:B------:R-:W-:Y:S02]  /*0630*/  IMAD R2, R25, 0x4, R26 ;  /* 0x0000000419027824 */ /* 0x000fe400078e021a */
[----:B--2---:R-:W-:Y:S01]  /*0640*/  FMUL R7, R24, R7 ;  /* 0x0000000718077220 */ /* 0x004fe20000400000 */
[----:B------:R-:W1:Y:S01]  /*0650*/  MUFU.RCP R6, R6 ;  /* 0x0000000600067308 */ /* 0x000e620000001000 */
[----:B------:R-:W-:Y:S01]  /*0660*/  SGXT.U32 R5, R5, 0x3 ;  /* 0x000000030505781a */ /* 0x000fe20000000000 */
[----:B------:R-:W-:-:S02]  /*0670*/  IMAD R25, R25, 0x4, R28 ;  /* 0x0000000419197824 */ /* 0x000fc400078e021c */
[----:B------:R-:W-:Y:S01]  /*0680*/  FMUL R7, R7, R8 ;  /* 0x0000000807077220 */ /* 0x000fe20000400000 */
[----:B------:R-:W-:Y:S02]  /*0690*/  IMAD.SHL.U32 R8, R0, 0x10, RZ ;  /* 0x0000001000087824 */ /* 0x000fe400078e00ff */
[----:B0-----:R-:W-:Y:S01]  /*06a0*/  FMUL R12, R4, R15 ;  /* 0x0000000f040c7220 */ /* 0x001fe20000400000 */
[----:B------:R-:W-:Y:S01]  /*06b0*/  FMUL R4, R14, R11 ;  /* 0x0000000b0e047220 */ /* 0x000fe20000400000 */
[----:B-----5:R-:W-:Y:S01]  /*06c0*/  FFMA R7, R7, R16, R20 ;  /* 0x0000001007077223 */ /* 0x020fe20000000014 */
[----:B------:R-:W-:Y:S01]  /*06d0*/  LOP3.LUT R8, R8, 0x7f0, RZ, 0xc0, !PT ;  /* 0x000007f008087812 */ /* 0x000fe200078ec0ff */
[----:B------:R-:W-:Y:S01]  /*06e0*/  FMUL R12, R12, R9 ;  /* 0x000000090c0c7220 */ /* 0x000fe20000400000 */
[----:B------:R-:W-:Y:S02]  /*06f0*/  FFMA R4, R4, R19, R23 ;  /* 0x0000001304047223 */ /* 0x000fe40000000017 */
[----:B------:R-:W-:Y:S01]  /*0700*/  FSETP.GEU.AND P4, PT, R7, RZ, PT ;  /* 0x000000ff0700720b */ /* 0x000fe20003f8e000 */
[----:B-1----:R-:W-:Y:S01]  /*0710*/  FMUL R13, R6, R13 ;  /* 0x0000000d060d7220 */ /* 0x002fe20000400000 */
[----:B------:R-:W-:Y:S01]  /*0720*/  FFMA R12, R12, R17, R21 ;  /* 0x000000110c0c7223 */ /* 0x000fe20000000015 */
[----:B------:R-:W-:-:S02]  /*0730*/  SHF.R.U32.HI R6, RZ, 0x2, R0 ;  /* 0x00000002ff067819 */ /* 0x000fc40000011600 */
[----:B------:R-:W-:Y:S01]  /*0740*/  FMUL R13, R13, R10 ;  /* 0x0000000a0d0d7220 */ /* 0x000fe20000400000 */
[----:B------:R-:W-:Y:S02]  /*0750*/  FSETP.GEU.AND P1, PT, R4, RZ, PT ;  /* 0x000000ff0400720b */ /* 0x000fe40003f2e000 */
[----:B------:R-:W-:Y:S01]  /*0760*/  FSETP.GEU.AND P3, PT, R12, RZ, PT ;  /* 0x000000ff0c00720b */ /* 0x000fe20003f6e000 */
[----:B------:R-:W-:Y:S01]  /*0770*/  FFMA R13, R13, R18, R22 ;  /* 0x000000120d0d7223 */ /* 0x000fe20000000016 */
[----:B------:R-:W-:Y:S02]  /*0780*/  LOP3.LUT R0, R5, UR4, RZ, 0xfc, !PT ;  /* 0x0000000405007c12 */ /* 0x000fe4000f8efcff */
[----:B------:R-:W-:Y:S02]  /*0790*/  LOP3.LUT R5, R6, 0x1c, RZ, 0xc0, !PT ;  /* 0x0000001c06057812 */ /* 0x000fe400078ec0ff */
[----:B------:R-:W-:Y:S02]  /*07a0*/  FSETP.GEU.AND P2, PT, R13, RZ, PT ;  /* 0x000000ff0d00720b */ /* 0x000fe40003f4e000 */
[----:B------:R-:W-:-:S02]  /*07b0*/  FSEL R7, R7, RZ, P4 ;  /* 0x000000ff07077208 */ /* 0x000fc40002000000 */
[----:B------:R-:W-:Y:S02]  /*07c0*/  FSEL R12, R12, RZ, P3 ;  /* 0x000000ff0c0c7208 */ /* 0x000fe40001800000 */
[----:B------:R-:W-:Y:S01]  /*07d0*/  FSEL R6, R13, RZ, P2 ;  /* 0x000000ff0d067208 */ /* 0x000fe20001000000 */
[----:B------:R0:W-:Y:S01]  /*07e0*/  STS [R2], R7 ;  /* 0x0000000702007388 */ /* 0x0001e20000000800 */
[----:B------:R-:W-:Y:S02]  /*07f0*/  FSEL R4, R4, RZ, P1 ;  /* 0x000000ff04047208 */ /* 0x000fe40000800000 */
[----:B------:R-:W-:Y:S01]  /*0800*/  ISETP.LT.AND P0, PT, R0, 0x340, !P0 ;  /* 0x000003400000780c */ /* 0x000fe20004701270 */
[----:B------:R0:W-:Y:S01]  /*0810*/  STS [R25+0x104], R12 ;  /* 0x0001040c19007388 */ /* 0x0001e20000000800 */
[----:B------:R-:W-:-:S03]  /*0820*/  IADD3 R10, R8, UR5, R5 ;  /* 0x00000005080a7c10 */ /* 0x000fc6000fffe005 */
[----:B------:R0:W-:Y:S04]  /*0830*/  STS [R25+0x208], R6 ;  /* 0x0002080619007388 */ /* 0x0001e80000000800 */
[----:B------:R0:W-:Y:S01]  /*0840*/  STS [R25+0x30c], R4 ;  /* 0x00030c0419007388 */ /* 0x0001e20000000800 */
[----:B------:R-:W-:Y:S06]  /*0850*/  BAR.SYNC.DEFER_BLOCKING 0x0 ;  /* 0x0000000000007b1d */ /* 0x000fec0000010000 */
[----:B0-----:R-:W-:Y:S05]  /*0860*/  @!P0 EXIT ;  /* 0x000000000000894d */ /* 0x001fea0003800000 */
[----:B------:R-:W-:Y:S01]  /*0870*/  LDS R4, [R10] ;  /* 0x000000000a047984 */ /* 0x000fe20000000800 */
[----:B------:R-:W0:Y:S01]  /*0880*/  LDC.64 R8, c[0x0][0x238] ;  /* 0x00008e00ff087b82 */ /* 0x000e220000000a00 */
[----:B------:R-:W-:Y:S02]  /*0890*/  IMAD R3, R0, 0x40, R3 ;  /* 0x0000004000037824 */ /* 0x000fe400078e0203 */
[----:B------:R-:W-:Y:S04]  /*08a0*/  LDS R5, [R10+0x4] ;  /* 0x000004000a057984 */ /* 0x000fe80000000800 */
[----:B------:R-:W-:Y:S04]  /*08b0*/  LDS R6, [R10+0x8] ;  /* 0x000008000a067984 */ /* 0x000fe80000000800 */
[----:B------:R-:W1:Y:S01]  /*08c0*/  LDS R7, [R10+0xc] ;  /* 0x00000c000a077984 */ /* 0x000e620000000800 */
[----:B0-----:R-:W-:-:S05]  /*08d0*/  IMAD.WIDE R2, R3, 0x4, R8 ;  /* 0x0000000403027825 */ /* 0x001fca00078e0208 */
[----:B-1----:R-:W-:Y:S01]  /*08e0*/  STG.E.128 desc[UR8][R2.64], R4 ;  /* 0x0000000402007986 */ /* 0x002fe2000c101d08 */
[----:B------:R-:W-:Y:S05]  /*08f0*/  EXIT ;  /* 0x000000000000794d */ /* 0x000fea0003800000 */
.L_x_0:
[----:B------:R-:W-:-:S00]  /*0900*/  BRA `(.L_x_0) ;  /* 0xfffffffc00fc7947 */ /* 0x000fc0000383ffff */
[----:B------:R-:W-:-:S00]  /*0910*/  NOP ;  /* 0x0000000000007918 */ /* 0x000fc00000000000 */
        /* <DEDUP_REMOVED lines=14> */
.L_x_1:


//--------------------- .nv.global.init           --------------------------
	.section	.nv.global.init,"aw",@progbits
.nv.global.init:
	.type		_$_str,@object
	.size		_$_str,(_$_str_$_2 - _$_str)
_$_str:
        /*0000*/ 	.byte	0x5f, 0x5f, 0x43, 0x55, 0x44, 0x41, 0x5f, 0x46, 0x54, 0x5a, 0x00
	.type		_$_str_$_2,@object
	.size		_$_str_$_2,(.L_1 - _$_str_$_2)
_$_str_$_2:
        /*000b*/ 	.byte	0x5f, 0x5f, 0x43, 0x55, 0x44, 0x41, 0x5f, 0x50, 0x52, 0x45, 0x43, 0x5f, 0x53, 0x51, 0x52, 0x54
        /*001b*/ 	.byte	0x00
.L_1:


//--------------------- .nv.shared.triton_poi_fused__native_batch_norm_legit_no_training_relu_30 --------------------------
	.section	.nv.shared.triton_poi_fused__native_batch_norm_legit_no_training_relu_30,"aw",@nobits
	.sectionflags	@""
	.align	16
	.zero		1024


//--------------------- .nv.constant0.triton_poi_fused__native_batch_norm_legit_no_training_relu_30 --------------------------
	.section	.nv.constant0.triton_poi_fused__native_batch_norm_legit_no_training_relu_30,"a",@progbits
	.sectionflags	@""
	.align	4
.nv.constant0.triton_poi_fused__native_batch_norm_legit_no_training_relu_30:
	.zero		584
